//
// Generated by NVIDIA NVVM Compiler
//
// Compiler Build ID: CL-36424714
// Cuda compilation tools, release 13.0, V13.0.88
// Based on NVVM 20.0.0
//

.version 9.0
.target sm_100
.address_size 64

	// .globl	_Z6RunGoLPbS_iiib

.visible .entry _Z6RunGoLPbS_iiib(
	.param .u64 .ptr .align 1 _Z6RunGoLPbS_iiib_param_0,
	.param .u64 .ptr .align 1 _Z6RunGoLPbS_iiib_param_1,
	.param .u32 _Z6RunGoLPbS_iiib_param_2,
	.param .u32 _Z6RunGoLPbS_iiib_param_3,
	.param .u32 _Z6RunGoLPbS_iiib_param_4,
	.param .u8 _Z6RunGoLPbS_iiib_param_5
)
{
	.reg .pred 	%p<14>;
	.reg .b16 	%rs<4>;
	.reg .b32 	%r<82>;
	.reg .b64 	%rd<32>;

	ld.param.u64 	%rd5, [_Z6RunGoLPbS_iiib_param_0];
	ld.param.u64 	%rd6, [_Z6RunGoLPbS_iiib_param_1];
	ld.param.u32 	%r29, [_Z6RunGoLPbS_iiib_param_2];
	ld.param.u32 	%r30, [_Z6RunGoLPbS_iiib_param_3];
	ld.param.u32 	%r31, [_Z6RunGoLPbS_iiib_param_4];
	mov.u32 	%r32, %tid.y;
	mov.u32 	%r33, %ctaid.y;
	mov.u32 	%r34, %ntid.y;
	mad.lo.s32 	%r1, %r33, %r34, %r32;
	mov.u32 	%r35, %nctaid.y;
	mul.lo.s32 	%r2, %r34, %r35;
	setp.lt.s32 	%p1, %r31, 1;
	@%p1 bra 	$L__BB0_8;
	cvta.to.global.u64 	%rd30, %rd5;
	cvta.to.global.u64 	%rd31, %rd6;
	mul.lo.s32 	%r3, %r2, %r29;
	mov.b32 	%r74, 0;
$L__BB0_2:
	mov.u64 	%rd3, %rd30;
	mov.u32 	%r37, %ctaid.x;
	mov.u32 	%r38, %ntid.x;
	mov.u32 	%r39, %tid.x;
	mad.lo.s32 	%r75, %r37, %r38, %r39;
	setp.ge.s32 	%p2, %r75, %r29;
	@%p2 bra 	$L__BB0_7;
$L__BB0_3:
	setp.le.s32 	%p3, %r30, %r1;
	@%p3 bra 	$L__BB0_6;
	sub.s32 	%r80, %r30, %r1;
	add.s32 	%r81, %r1, 1;
	not.b32 	%r79, %r1;
	setp.eq.s32 	%p4, %r75, 0;
	selp.b32 	%r10, %r29, %r75, %p4;
	add.s32 	%r40, %r29, -1;
	setp.eq.s32 	%p5, %r75, %r40;
	add.s32 	%r41, %r75, 1;
	selp.b32 	%r11, 0, %r41, %p5;
	mul.lo.s32 	%r78, %r29, %r1;
	add.s32 	%r77, %r78, %r11;
	add.s32 	%r76, %r78, %r75;
	cvt.s64.s32 	%rd10, %r10;
$L__BB0_5:
	add.s32 	%r42, %r81, -1;
	cvt.s64.s32 	%rd7, %r76;
	add.s64 	%rd8, %rd3, %rd7;
	ld.global.u8 	%rs1, [%rd8];
	setp.eq.s32 	%p6, %r79, -1;
	selp.b32 	%r43, %r30, %r42, %p6;
	add.s32 	%r44, %r43, -1;
	setp.eq.s32 	%p7, %r80, 1;
	selp.b32 	%r45, 0, %r81, %p7;
	mul.lo.s32 	%r46, %r44, %r29;
	cvt.s64.s32 	%rd9, %r46;
	add.s64 	%rd11, %rd9, %rd10;
	add.s64 	%rd12, %rd3, %rd11;
	ld.global.s8 	%r47, [%rd12+-1];
	add.s32 	%r48, %r46, %r75;
	cvt.s64.s32 	%rd13, %r48;
	add.s64 	%rd14, %rd3, %rd13;
	ld.global.s8 	%r49, [%rd14];
	add.s32 	%r50, %r49, %r47;
	add.s32 	%r51, %r46, %r11;
	cvt.s64.s32 	%rd15, %r51;
	add.s64 	%rd16, %rd3, %rd15;
	ld.global.s8 	%r52, [%rd16];
	add.s32 	%r53, %r50, %r52;
	cvt.s64.s32 	%rd17, %r77;
	add.s64 	%rd18, %rd3, %rd17;
	ld.global.s8 	%r54, [%rd18];
	add.s32 	%r55, %r53, %r54;
	mul.lo.s32 	%r56, %r45, %r29;
	add.s32 	%r57, %r56, %r11;
	cvt.s64.s32 	%rd19, %r57;
	add.s64 	%rd20, %rd3, %rd19;
	ld.global.s8 	%r58, [%rd20];
	add.s32 	%r59, %r55, %r58;
	add.s32 	%r60, %r56, %r75;
	cvt.s64.s32 	%rd21, %r60;
	add.s64 	%rd22, %rd3, %rd21;
	ld.global.s8 	%r61, [%rd22];
	add.s32 	%r62, %r59, %r61;
	cvt.s64.s32 	%rd23, %r56;
	add.s64 	%rd24, %rd23, %rd10;
	add.s64 	%rd25, %rd3, %rd24;
	ld.global.s8 	%r63, [%rd25+-1];
	add.s32 	%r64, %r62, %r63;
	cvt.s64.s32 	%rd26, %r78;
	add.s64 	%rd27, %rd26, %rd10;
	add.s64 	%rd28, %rd3, %rd27;
	ld.global.s8 	%r65, [%rd28+-1];
	add.s32 	%r66, %r64, %r65;
	setp.eq.s16 	%p8, %rs1, 1;
	setp.eq.s32 	%p9, %r66, 3;
	and.b32  	%r67, %r66, -2;
	setp.eq.s32 	%p10, %r67, 2;
	selp.u32 	%r68, -1, 0, %p9;
	selp.u32 	%r69, -1, 0, %p10;
	selp.b32 	%r70, %r69, %r68, %p8;
	cvt.u16.u32 	%rs2, %r70;
	and.b16  	%rs3, %rs2, 1;
	add.s64 	%rd29, %rd31, %rd7;
	st.global.u8 	[%rd29], %rs3;
	add.s32 	%r81, %r81, %r2;
	add.s32 	%r71, %r81, -1;
	sub.s32 	%r80, %r80, %r2;
	sub.s32 	%r79, %r79, %r2;
	add.s32 	%r78, %r78, %r3;
	add.s32 	%r77, %r77, %r3;
	add.s32 	%r76, %r76, %r3;
	setp.lt.s32 	%p11, %r71, %r30;
	@%p11 bra 	$L__BB0_5;
$L__BB0_6:
	mov.u32 	%r73, %nctaid.x;
	mad.lo.s32 	%r75, %r38, %r73, %r75;
	setp.lt.s32 	%p12, %r75, %r29;
	@%p12 bra 	$L__BB0_3;
$L__BB0_7:
	bar.sync 	0;
	add.s32 	%r74, %r74, 1;
	setp.ne.s32 	%p13, %r74, %r31;
	mov.u64 	%rd30, %rd31;
	mov.u64 	%rd31, %rd3;
	@%p13 bra 	$L__BB0_2;
$L__BB0_8:
	ret;

}


// ===== COMPILED SASS (sm_100) =====

	.target	sm_100

	.elftype	@"ET_EXEC"


//--------------------- .note.nv.tkinfo           --------------------------
	.section	.note.nv.tkinfo,"",@"SHT_NOTE"
	.sectionflags	@"SHF_NOTE_NV_TKINFO"
	.tkinfo
        /*0018*/ 	.word	0x00000002
        /*0030*/ 	.string	""
        /*0030*/ 	.string	"ptxas"
        /*0030*/ 	.string	"Cuda compilation tools, release 13.0, V13.0.88"
        /*0030*/ 	.string	"Build cuda_13.0.r13.0/compiler.36424714_0"
        /*0030*/ 	.string	"-arch sm_100 -m 64 "



//--------------------- .note.nv.cuinfo           --------------------------
	.section	.note.nv.cuinfo,"",@"SHT_NOTE"
	.sectionflags	@"SHF_NOTE_NV_CUINFO"
        /*0018*/ 	.short	0x0002
        /*001a*/ 	.short	0x0064
        /*001c*/ 	.short	0x0082
	.zero		2


//--------------------- .nv.info                  --------------------------
	.section	.nv.info,"",@"SHT_CUDA_INFO"
	.align	4


	//----- nvinfo : EIATTR_REGCOUNT
	.align		4
        /*0000*/ 	.byte	0x04, 0x2f
        /*0002*/ 	.short	(.L_1 - .L_0)
	.align		4
.L_0:
        /*0004*/ 	.word	index@(_Z6RunGoLPbS_iiib)
        /*0008*/ 	.word	0x00000020


	//----- nvinfo : EIATTR_FRAME_SIZE
	.align		4
.L_1:
        /*000c*/ 	.byte	0x04, 0x11
        /*000e*/ 	.short	(.L_3 - .L_2)
	.align		4
.L_2:
        /*0010*/ 	.word	index@(_Z6RunGoLPbS_iiib)
        /*0014*/ 	.word	0x00000000


	//----- nvinfo : EIATTR_MIN_STACK_SIZE
	.align		4
.L_3:
        /*0018*/ 	.byte	0x04, 0x12
        /*001a*/ 	.short	(.L_5 - .L_4)
	.align		4
.L_4:
        /*001c*/ 	.word	index@(_Z6RunGoLPbS_iiib)
        /*0020*/ 	.word	0x00000000
.L_5:


//--------------------- .nv.compat                --------------------------
	.section	.nv.compat,"",@"SHT_CUDA_COMPAT_INFO"
	.align	4
        /*0000*/ 	.byte	0x02, 0x09, 0x00, 0x00, 0x02, 0x02, 0x01, 0x00, 0x02, 0x05, 0x05, 0x00, 0x03, 0x07, 0x01, 0x01
        /*0010*/ 	.byte	0x02, 0x03, 0x00, 0x00, 0x02, 0x06, 0x01, 0x00, 0x04, 0x0b, 0x08, 0x00, 0x09, 0x00, 0x00, 0x00
        /*0020*/ 	.byte	0x00, 0x00, 0x00, 0x00


//--------------------- .nv.info._Z6RunGoLPbS_iiib --------------------------
	.section	.nv.info._Z6RunGoLPbS_iiib,"",@"SHT_CUDA_INFO"
	.sectionflags	@""
	.align	4


	//----- nvinfo : EIATTR_CUDA_API_VERSION
	.align		4
        /*0000*/ 	.byte	0x04, 0x37
        /*0002*/ 	.short	(.L_7 - .L_6)
.L_6:
        /*0004*/ 	.word	0x00000082


	//----- nvinfo : EIATTR_KPARAM_INFO
	.align		4
.L_7:
        /*0008*/ 	.byte	0x04, 0x17
        /*000a*/ 	.short	(.L_9 - .L_8)
.L_8:
        /*000c*/ 	.word	0x00000000
        /*0010*/ 	.short	0x0005
        /*0012*/ 	.short	0x001c
        /*0014*/ 	.byte	0x00, 0xf0, 0x05, 0x00


	//----- nvinfo : EIATTR_KPARAM_INFO
	.align		4
.L_9:
        /*0018*/ 	.byte	0x04, 0x17
        /*001a*/ 	.short	(.L_11 - .L_10)
.L_10:
        /*001c*/ 	.word	0x00000000
        /*0020*/ 	.short	0x0004
        /*0022*/ 	.short	0x0018
        /*0024*/ 	.byte	0x00, 0xf0, 0x11, 0x00


	//----- nvinfo : EIATTR_KPARAM_INFO
	.align		4
.L_11:
        /*0028*/ 	.byte	0x04, 0x17
        /*002a*/ 	.short	(.L_13 - .L_12)
.L_12:
        /*002c*/ 	.word	0x00000000
        /*0030*/ 	.short	0x0003
        /*0032*/ 	.short	0x0014
        /*0034*/ 	.byte	0x00, 0xf0, 0x11, 0x00


	//----- nvinfo : EIATTR_KPARAM_INFO
	.align		4
.L_13:
        /*0038*/ 	.byte	0x04, 0x17
        /*003a*/ 	.short	(.L_15 - .L_14)
.L_14:
        /*003c*/ 	.word	0x00000000
        /*0040*/ 	.short	0x0002
        /*0042*/ 	.short	0x0010
        /*0044*/ 	.byte	0x00, 0xf0, 0x11, 0x00


	//----- nvinfo : EIATTR_KPARAM_INFO
	.align		4
.L_15:
        /*0048*/ 	.byte	0x04, 0x17
        /*004a*/ 	.short	(.L_17 - .L_16)
.L_16:
        /*004c*/ 	.word	0x00000000
        /*0050*/ 	.short	0x0001
        /*0052*/ 	.short	0x0008
        /*0054*/ 	.byte	0x00, 0xf5, 0x21, 0x00


	//----- nvinfo : EIATTR_KPARAM_INFO
	.align		4
.L_17:
        /*0058*/ 	.byte	0x04, 0x17
        /*005a*/ 	.short	(.L_19 - .L_18)
.L_18:
        /*005c*/ 	.word	0x00000000
        /*0060*/ 	.short	0x0000
        /*0062*/ 	.short	0x0000
        /*0064*/ 	.byte	0x00, 0xf5, 0x21, 0x00


	//----- nvinfo : EIATTR_SPARSE_MMA_MASK
	.align		4
.L_19:
        /*0068*/ 	.byte	0x03, 0x50
        /*006a*/ 	.short	0x0000


	//----- nvinfo : EIATTR_MAXREG_COUNT
	.align		4
        /*006c*/ 	.byte	0x03, 0x1b
        /*006e*/ 	.short	0x00ff


	//----- nvinfo : EIATTR_NUM_BARRIERS
	.align		4
        /*0070*/ 	.byte	0x02, 0x4c
        /*0072*/ 	.byte	0x01
	.zero		1


	//----- nvinfo : EIATTR_MERCURY_ISA_VERSION
	.align		4
        /*0074*/ 	.byte	0x03, 0x5f
        /*0076*/ 	.short	0x0101


	//----- nvinfo : EIATTR_VRC_CTA_INIT_COUNT
	.align		4
        /*0078*/ 	.byte	0x02, 0x4a
	.zero		1
	.zero		1


	//----- nvinfo : EIATTR_EXIT_INSTR_OFFSETS
	.align		4
        /*007c*/ 	.byte	0x04, 0x1c
        /*007e*/ 	.short	(.L_21 - .L_20)


	//   ....[0]....
.L_20:
        /*0080*/ 	.word	0x00000070


	//   ....[1]....
        /*0084*/ 	.word	0x000007c0


	//----- nvinfo : EIATTR_CRS_STACK_SIZE
	.align		4
.L_21:
        /*0088*/ 	.byte	0x04, 0x1e
        /*008a*/ 	.short	(.L_23 - .L_22)
.L_22:
        /*008c*/ 	.word	0x00000000


	//----- nvinfo : EIATTR_CBANK_PARAM_SIZE
	.align		4
.L_23:
        /*0090*/ 	.byte	0x03, 0x19
        /*0092*/ 	.short	0x001d


	//----- nvinfo : EIATTR_PARAM_CBANK
	.align		4
        /*0094*/ 	.byte	0x04, 0x0a
        /*0096*/ 	.short	(.L_25 - .L_24)
	.align		4
.L_24:
        /*0098*/ 	.word	index@(.nv.constant0._Z6RunGoLPbS_iiib)
        /*009c*/ 	.short	0x0380
        /*009e*/ 	.short	0x001d


	//----- nvinfo : EIATTR_SW_WAR
	.align		4
.L_25:
        /*00a0*/ 	.byte	0x04, 0x36
        /*00a2*/ 	.short	(.L_27 - .L_26)
.L_26:
        /*00a4*/ 	.word	0x00000008
.L_27:


//--------------------- .nv.callgraph             --------------------------
	.section	.nv.callgraph,"",@"SHT_CUDA_CALLGRAPH"
	.align	4
	.sectionentsize	8
	.align		4
        /*0000*/ 	.word	0x00000000
	.align		4
        /*0004*/ 	.word	0xffffffff
	.align		4
        /*0008*/ 	.word	0x00000000
	.align		4
        /*000c*/ 	.word	0xfffffffe
	.align		4
        /*0010*/ 	.word	0x00000000
	.align		4
        /*0014*/ 	.word	0xfffffffd
	.align		4
        /*0018*/ 	.word	0x00000000
	.align		4
        /*001c*/ 	.word	0xfffffffc


//--------------------- .text._Z6RunGoLPbS_iiib   --------------------------
	.section	.text._Z6RunGoLPbS_iiib,"ax",@progbits
	.align	128
        .global         _Z6RunGoLPbS_iiib
        .type           _Z6RunGoLPbS_iiib,@function
        .size           _Z6RunGoLPbS_iiib,(.L_x_8 - _Z6RunGoLPbS_iiib)
        .other          _Z6RunGoLPbS_iiib,@"STO_CUDA_ENTRY STV_DEFAULT"
_Z6RunGoLPbS_iiib:
.text._Z6RunGoLPbS_iiib:
[----:B------:R-:W-:Y:S08]  /*0000*/  LDC R1, c[0x0][0x37c] ;  /* 0x0000df00ff017b82 */ /* 0x000ff00000000800 */
[----:B------:R-:W0:Y:S01]  /*0010*/  LDC R2, c[0x0][0x398] ;  /* 0x0000e600ff027b82 */ /* 0x000e220000000800 */
[----:B------:R-:W1:Y:S07]  /*0020*/  S2R R0, SR_TID.Y ;  /* 0x0000000000007919 */ /* 0x000e6e0000002200 */
[----:B------:R-:W2:Y:S01]  /*0030*/  LDC R3, c[0x0][0x364] ;  /* 0x0000d900ff037b82 */ /* 0x000ea20000000800 */
[----:B------:R-:W3:Y:S07]  /*0040*/  LDCU UR5, c[0x0][0x374] ;  /* 0x00006e80ff0577ac */ /* 0x000eee0008000800 */
[----:B------:R-:W4:Y:S01]  /*0050*/  S2UR UR4, SR_CTAID.Y ;  /* 0x00000000000479c3 */ /* 0x000f220000002600 */
[----:B0-----:R-:W-:-:S13]  /*0060*/  ISETP.GE.AND P0, PT, R2, 0x1, PT ;  /* 0x000000010200780c */ /* 0x001fda0003f06270 */
[----:B-1234-:R-:W-:Y:S05]  /*0070*/  @!P0 EXIT ;  /* 0x000000000000894d */ /* 0x01efea0003800000 */
[C---:B------:R-:W-:Y:S01]  /*0080*/  IMAD R2, R3.reuse, UR5, RZ ;  /* 0x0000000503027c24 */ /* 0x040fe2000f8e02ff */
[----:B------:R-:W0:Y:S01]  /*0090*/  LDCU.64 UR12, c[0x0][0x358] ;  /* 0x00006b00ff0c77ac */ /* 0x000e220008000a00 */
[----:B------:R-:W-:Y:S01]  /*00a0*/  IMAD R0, R3, UR4, R0 ;  /* 0x0000000403007c24 */ /* 0x000fe2000f8e0200 */
[----:B------:R-:W1:Y:S01]  /*00b0*/  LDCU.64 UR8, c[0x0][0x380] ;  /* 0x00007000ff0877ac */ /* 0x000e620008000a00 */
[----:B------:R-:W2:Y:S01]  /*00c0*/  LDCU.64 UR6, c[0x0][0x388] ;  /* 0x00007100ff0677ac */ /* 0x000ea20008000a00 */
[----:B------:R-:W-:-:S05]  /*00d0*/  UMOV UR4, URZ ;  /* 0x000000ff00047c82 */ /* 0x000fca0008000000 */
.L_x_6:
[----:B------:R-:W3:Y:S01]  /*00e0*/  S2R R4, SR_TID.X ;  /* 0x0000000000047919 */ /* 0x000ee20000002100 */
[----:B------:R-:W3:Y:S01]  /*00f0*/  S2UR UR5, SR_CTAID.X ;  /* 0x00000000000579c3 */ /* 0x000ee20000002500 */
[----:B------:R-:W4:Y:S01]  /*0100*/  LDCU UR10, c[0x0][0x390] ;  /* 0x00007200ff0a77ac */ /* 0x000f220008000800 */
[----:B------:R-:W-:Y:S01]  /*0110*/  BSSY.RECONVERGENT B0, `(.L_x_0) ;  /* 0x0000064000007945 */ /* 0x000fe20003800200 */
[----:B------:R-:W5:Y:S05]  /*0120*/  LDCU UR11, c[0x0][0x398] ;  /* 0x00007300ff0b77ac */ /* 0x000f6a0008000800 */
[----:B------:R-:W3:Y:S01]  /*0130*/  LDC R3, c[0x0][0x360] ;  /* 0x0000d800ff037b82 */ /* 0x000ee20000000800 */
[----:B------:R-:W-:-:S04]  /*0140*/  UIADD3 UR4, UPT, UPT, UR4, 0x1, URZ ;  /* 0x0000000104047890 */ /* 0x000fc8000fffe0ff */
[----:B-----5:R-:W-:Y:S01]  /*0150*/  UISETP.NE.AND UP0, UPT, UR4, UR11, UPT ;  /* 0x0000000b0400728c */ /* 0x020fe2000bf05270 */
[----:B---3--:R-:W-:Y:S01]  /*0160*/  IMAD R4, R3, UR5, R4 ;  /* 0x0000000503047c24 */ /* 0x008fe2000f8e0204 */
[----:B-1----:R-:W-:-:S04]  /*0170*/  UMOV UR5, UR8 ;  /* 0x0000000800057c82 */ /* 0x002fc80008000000 */
[----:B----4-:R-:W-:Y:S01]  /*0180*/  ISETP.GE.AND P0, PT, R4, UR10, PT ;  /* 0x0000000a04007c0c */ /* 0x010fe2000bf06270 */
[----:B------:R-:W-:-:S12]  /*0190*/  UMOV UR10, UR9 ;  /* 0x00000009000a7c82 */ /* 0x000fd80008000000 */
[----:B------:R-:W-:Y:S05]  /*01a0*/  @P0 BRA `(.L_x_1) ;  /* 0x0000000400680947 */ /* 0x000fea0003800000 */
.L_x_5:
[----:B------:R-:W1:Y:S01]  /*01b0*/  LDC R5, c[0x0][0x394] ;  /* 0x0000e500ff057b82 */ /* 0x000e620000000800 */
[----:B------:R-:W-:Y:S01]  /*01c0*/  BSSY.RECONVERGENT B1, `(.L_x_2) ;  /* 0x0000053000017945 */ /* 0x000fe20003800200 */
[----:B-1----:R-:W-:-:S13]  /*01d0*/  ISETP.GE.AND P0, PT, R0, R5, PT ;  /* 0x000000050000720c */ /* 0x002fda0003f06270 */
[----:B------:R-:W-:Y:S05]  /*01e0*/  @P0 BRA `(.L_x_3) ;  /* 0x0000000400400947 */ /* 0x000fea0003800000 */
[----:B------:R-:W1:Y:S01]  /*01f0*/  LDC R7, c[0x0][0x390] ;  /* 0x0000e400ff077b82 */ /* 0x000e620000000800 */
[C---:B------:R-:W-:Y:S01]  /*0200*/  VIADD R10, R4.reuse, 0x1 ;  /* 0x00000001040a7836 */ /* 0x040fe20000000000 */
[----:B------:R-:W-:Y:S01]  /*0210*/  ISETP.NE.AND P0, PT, R4, RZ, PT ;  /* 0x000000ff0400720c */ /* 0x000fe20003f05270 */
[----:B------:R-:W-:Y:S02]  /*0220*/  IMAD.IADD R11, R5, 0x1, -R0 ;  /* 0x00000001050b7824 */ /* 0x000fe400078e0a00 */
[----:B------:R-:W-:Y:S02]  /*0230*/  VIADD R25, R0, 0x1 ;  /* 0x0000000100197836 */ /* 0x000fe40000000000 */
[----:B-1----:R-:W-:Y:S01]  /*0240*/  VIADD R9, R7, 0xffffffff ;  /* 0xffffffff07097836 */ /* 0x002fe20000000000 */
[-C--:B------:R-:W-:Y:S01]  /*0250*/  SEL R8, R4, R7.reuse, P0 ;  /* 0x0000000704087207 */ /* 0x080fe20000000000 */
[----:B------:R-:W-:-:S03]  /*0260*/  IMAD R19, R0, R7, RZ ;  /* 0x0000000700137224 */ /* 0x000fc600078e02ff */
[----:B------:R-:W-:Y:S01]  /*0270*/  ISETP.NE.AND P1, PT, R4, R9, PT ;  /* 0x000000090400720c */ /* 0x000fe20003f25270 */
[----:B------:R-:W-:Y:S01]  /*0280*/  IMAD.IADD R6, R19, 0x1, R4 ;  /* 0x0000000113067824 */ /* 0x000fe200078e0204 */
[----:B------:R-:W-:Y:S02]  /*0290*/  LOP3.LUT R9, RZ, R0, RZ, 0x33, !PT ;  /* 0x00000000ff097212 */ /* 0x000fe400078e33ff */
[----:B------:R-:W-:Y:S02]  /*02a0*/  SEL R10, R10, RZ, P1 ;  /* 0x000000ff0a0a7207 */ /* 0x000fe40000800000 */
[----:B------:R-:W-:-:S03]  /*02b0*/  SHF.R.S32.HI R24, RZ, 0x1f, R8 ;  /* 0x0000001fff187819 */ /* 0x000fc60000011408 */
[----:B------:R-:W-:-:S07]  /*02c0*/  IMAD.IADD R18, R10, 0x1, R19 ;  /* 0x000000010a127824 */ /* 0x000fce00078e0213 */
.L_x_4:
[----:B------:R-:W-:Y:S01]  /*02d0*/  ISETP.NE.AND P2, PT, R11, 0x1, PT ;  /* 0x000000010b00780c */ /* 0x000fe20003f45270 */
[----:B------:R-:W-:Y:S01]  /*02e0*/  VIADD R12, R25, 0xffffffff ;  /* 0xffffffff190c7836 */ /* 0x000fe20000000000 */
[----:B------:R-:W-:Y:S02]  /*02f0*/  ISETP.NE.AND P0, PT, R9, -0x1, PT ;  /* 0xffffffff0900780c */ /* 0x000fe40003f05270 */
[----:B------:R-:W-:Y:S02]  /*0300*/  SEL R20, R25, RZ, P2 ;  /* 0x000000ff19147207 */ /* 0x000fe40001000000 */
[----:B------:R-:W-:Y:S02]  /*0310*/  SEL R12, R12, R5, P0 ;  /* 0x000000050c0c7207 */ /* 0x000fe40000000000 */
[----:B------:R-:W-:Y:S01]  /*0320*/  IADD3 R14, P1, PT, R18, UR8, RZ ;  /* 0x00000008120e7c10 */ /* 0x000fe2000ff3e0ff */
[----:B------:R-:W-:Y:S01]  /*0330*/  IMAD R13, R20, R7, RZ ;  /* 0x00000007140d7224 */ /* 0x000fe200078e02ff */
[----:B------:R-:W-:Y:S01]  /*0340*/  SHF.R.S32.HI R17, RZ, 0x1f, R19 ;  /* 0x0000001fff117819 */ /* 0x000fe20000011413 */
[----:B------:R-:W-:Y:S01]  /*0350*/  VIADD R12, R12, 0xffffffff ;  /* 0xffffffff0c0c7836 */ /* 0x000fe20000000000 */
[----:B------:R-:W-:-:S02]  /*0360*/  IADD3 R16, P2, P3, R19, UR8, R8 ;  /* 0x0000000813107c10 */ /* 0x000fc4000fb5e008 */
[----:B------:R-:W-:Y:S01]  /*0370*/  LEA.HI.X.SX32 R15, R18, UR9, 0x1, P1 ;  /* 0x00000009120f7c11 */ /* 0x000fe200088f0eff */
[----:B------:R-:W-:Y:S01]  /*0380*/  IMAD R23, R12, R7, RZ ;  /* 0x000000070c177224 */ /* 0x000fe200078e02ff */
[--C-:B------:R-:W-:Y:S02]  /*0390*/  SHF.R.S32.HI R21, RZ, 0x1f, R13.reuse ;  /* 0x0000001fff157819 */ /* 0x100fe4000001140d */
[----:B------:R-:W-:Y:S01]  /*03a0*/  IADD3 R20, P0, P1, R13, UR8, R8 ;  /* 0x000000080d147c10 */ /* 0x000fe2000f91e008 */
[----:B------:R-:W-:Y:S01]  /*03b0*/  IMAD.IADD R22, R10, 0x1, R13 ;  /* 0x000000010a167824 */ /* 0x000fe200078e020d */
[--C-:B------:R-:W-:Y:S01]  /*03c0*/  IADD3.X R17, PT, PT, R17, UR9, R24.reuse, P2, P3 ;  /* 0x0000000911117c10 */ /* 0x100fe200097e6418 */
[----:B0-----:R0:W3:Y:S01]  /*03d0*/  LDG.E.S8 R27, desc[UR12][R14.64] ;  /* 0x0000000c0e1b7981 */ /* 0x0010e2000c1e1300 */
[----:B------:R-:W-:Y:S02]  /*03e0*/  IADD3.X R21, PT, PT, R21, UR9, R24, P0, P1 ;  /* 0x0000000915157c10 */ /* 0x000fe400087e2418 */
[----:B------:R-:W-:Y:S01]  /*03f0*/  SHF.R.S32.HI R29, RZ, 0x1f, R23 ;  /* 0x0000001fff1d7819 */ /* 0x000fe20000011417 */
[----:B------:R1:W4:Y:S01]  /*0400*/  LDG.E.S8 R26, desc[UR12][R16.64+-0x1] ;  /* 0xffffff0c101a7981 */ /* 0x000322000c1e1300 */
[----:B------:R-:W-:-:S03]  /*0410*/  IADD3 R12, P0, P1, R23, UR8, R8 ;  /* 0x00000008170c7c10 */ /* 0x000fc6000f91e008 */
[----:B------:R-:W5:Y:S01]  /*0420*/  LDG.E.S8 R28, desc[UR12][R20.64+-0x1] ;  /* 0xffffff0c141c7981 */ /* 0x000f62000c1e1300 */
[C---:B0-----:R-:W-:Y:S01]  /*0430*/  IADD3 R14, P2, PT, R22.reuse, UR8, RZ ;  /* 0x00000008160e7c10 */ /* 0x041fe2000ff5e0ff */
[----:B-1----:R-:W-:Y:S01]  /*0440*/  IMAD.IADD R17, R13, 0x1, R4 ;  /* 0x000000010d117824 */ /* 0x002fe200078e0204 */
[----:B------:R-:W-:Y:S02]  /*0450*/  IADD3.X R13, PT, PT, R29, UR9, R24, P0, P1 ;  /* 0x000000091d0d7c10 */ /* 0x000fe400087e2418 */
[----:B------:R-:W-:Y:S02]  /*0460*/  LEA.HI.X.SX32 R15, R22, UR9, 0x1, P2 ;  /* 0x00000009160f7c11 */ /* 0x000fe400090f0eff */
[C---:B------:R-:W-:Y:S01]  /*0470*/  IADD3 R16, P0, PT, R17.reuse, UR8, RZ ;  /* 0x0000000811107c10 */ /* 0x040fe2000ff1e0ff */
[----:B------:R0:W2:Y:S03]  /*0480*/  LDG.E.S8 R29, desc[UR12][R12.64+-0x1] ;  /* 0xffffff0c0c1d7981 */ /* 0x0000a6000c1e1300 */
[----:B------:R-:W-:Y:S01]  /*0490*/  LEA.HI.X.SX32 R17, R17, UR9, 0x1, P0 ;  /* 0x0000000911117c11 */ /* 0x000fe200080f0eff */
[----:B------:R1:W3:Y:S05]  /*04a0*/  LDG.E.S8 R14, desc[UR12][R14.64] ;  /* 0x0000000c0e0e7981 */ /* 0x0002ea000c1e1300 */
[----:B------:R-:W5:Y:S01]  /*04b0*/  LDG.E.S8 R17, desc[UR12][R16.64] ;  /* 0x0000000c10117981 */ /* 0x000f62000c1e1300 */
[----:B0-----:R-:W-:-:S02]  /*04c0*/  IMAD.IADD R12, R23, 0x1, R4 ;  /* 0x00000001170c7824 */ /* 0x001fc400078e0204 */
[----:B------:R-:W-:-:S03]  /*04d0*/  IMAD.IADD R23, R10, 0x1, R23 ;  /* 0x000000010a177824 */ /* 0x000fc600078e0217 */
[C---:B------:R-:W-:Y:S02]  /*04e0*/  IADD3 R20, P0, PT, R12.reuse, UR8, RZ ;  /* 0x000000080c147c10 */ /* 0x040fe4000ff1e0ff */
[C---:B------:R-:W-:Y:S02]  /*04f0*/  IADD3 R22, P1, PT, R23.reuse, UR8, RZ ;  /* 0x0000000817167c10 */ /* 0x040fe4000ff3e0ff */
[----:B------:R-:W-:Y:S02]  /*0500*/  LEA.HI.X.SX32 R21, R12, UR9, 0x1, P0 ;  /* 0x000000090c157c11 */ /* 0x000fe400080f0eff */
[----:B------:R-:W-:-:S03]  /*0510*/  LEA.HI.X.SX32 R23, R23, UR9, 0x1, P1 ;  /* 0x0000000917177c11 */ /* 0x000fc600088f0eff */
[----:B------:R-:W2:Y:S04]  /*0520*/  LDG.E.S8 R20, desc[UR12][R20.64] ;  /* 0x0000000c14147981 */ /* 0x000ea8000c1e1300 */
[----:B------:R-:W2:Y:S01]  /*0530*/  LDG.E.S8 R22, desc[UR12][R22.64] ;  /* 0x0000000c16167981 */ /* 0x000ea2000c1e1300 */
[----:B-1----:R-:W-:Y:S02]  /*0540*/  SHF.R.S32.HI R15, RZ, 0x1f, R6 ;  /* 0x0000001fff0f7819 */ /* 0x002fe40000011406 */
[----:B------:R-:W-:-:S04]  /*0550*/  IADD3 R12, P0, PT, R6, UR8, RZ ;  /* 0x00000008060c7c10 */ /* 0x000fc8000ff1e0ff */
[----:B------:R-:W-:-:S05]  /*0560*/  IADD3.X R13, PT, PT, R15, UR9, RZ, P0, !PT ;  /* 0x000000090f0d7c10 */ /* 0x000fca00087fe4ff */
[----:B------:R-:W4:Y:S01]  /*0570*/  LDG.E.U8 R12, desc[UR12][R12.64] ;  /* 0x0000000c0c0c7981 */ /* 0x000f22000c1e1100 */
[C---:B------:R-:W-:Y:S02]  /*0580*/  IMAD.IADD R25, R2.reuse, 0x1, R25 ;  /* 0x0000000102197824 */ /* 0x040fe400078e0219 */
[--C-:B------:R-:W-:Y:S02]  /*0590*/  IMAD.IADD R11, R11, 0x1, -R2.reuse ;  /* 0x000000010b0b7824 */ /* 0x100fe400078e0a02 */
[----:B------:R-:W-:Y:S02]  /*05a0*/  IMAD.IADD R9, R9, 0x1, -R2 ;  /* 0x0000000109097824 */ /* 0x000fe400078e0a02 */
[CC--:B------:R-:W-:Y:S02]  /*05b0*/  IMAD R19, R2.reuse, R7.reuse, R19 ;  /* 0x0000000702137224 */ /* 0x0c0fe400078e0213 */
[----:B------:R-:W-:Y:S01]  /*05c0*/  IMAD R18, R2, R7, R18 ;  /* 0x0000000702127224 */ /* 0x000fe200078e0212 */
[----:B--2---:R-:W-:-:S04]  /*05d0*/  IADD3 R29, PT, PT, R22, R20, R29 ;  /* 0x00000014161d7210 */ /* 0x004fc80007ffe01d */
[----:B---3--:R-:W-:-:S04]  /*05e0*/  IADD3 R14, PT, PT, R14, R29, R27 ;  /* 0x0000001d0e0e7210 */ /* 0x008fc80007ffe01b */
[----:B-----5:R-:W-:Y:S02]  /*05f0*/  IADD3 R17, PT, PT, R28, R14, R17 ;  /* 0x0000000e1c117210 */ /* 0x020fe40007ffe011 */
[----:B----4-:R-:W-:-:S03]  /*0600*/  ISETP.NE.AND P0, PT, R12, 0x1, PT ;  /* 0x000000010c00780c */ /* 0x010fc60003f05270 */
[----:B------:R-:W-:-:S05]  /*0610*/  IMAD.IADD R17, R17, 0x1, R26 ;  /* 0x0000000111117824 */ /* 0x000fca00078e021a */
[C---:B------:R-:W-:Y:S02]  /*0620*/  LOP3.LUT R14, R17.reuse, 0xfffffffe, RZ, 0xc0, !PT ;  /* 0xfffffffe110e7812 */ /* 0x040fe400078ec0ff */
[----:B------:R-:W-:Y:S02]  /*0630*/  ISETP.NE.AND P1, PT, R17, 0x3, PT ;  /* 0x000000031100780c */ /* 0x000fe40003f25270 */
[----:B------:R-:W-:Y:S02]  /*0640*/  ISETP.NE.AND P2, PT, R14, 0x2, PT ;  /* 0x000000020e00780c */ /* 0x000fe40003f45270 */
[----:B------:R-:W-:Y:S02]  /*0650*/  SEL R16, RZ, 0xffffffff, P1 ;  /* 0xffffffffff107807 */ /* 0x000fe40000800000 */
[----:B------:R-:W-:Y:S02]  /*0660*/  IADD3 R14, P1, PT, R6, UR6, RZ ;  /* 0x00000006060e7c10 */ /* 0x000fe4000ff3e0ff */
[----:B------:R-:W-:-:S02]  /*0670*/  @!P0 SEL R16, RZ, 0xffffffff, P2 ;  /* 0xffffffffff108807 */ /* 0x000fc40001000000 */
[----:B------:R-:W-:Y:S02]  /*0680*/  IADD3.X R15, PT, PT, R15, UR7, RZ, P1, !PT ;  /* 0x000000070f0f7c10 */ /* 0x000fe40008ffe4ff */
[----:B------:R-:W-:Y:S01]  /*0690*/  LOP3.LUT R13, R16, 0x1, RZ, 0xc0, !PT ;  /* 0x00000001100d7812 */ /* 0x000fe200078ec0ff */
[----:B------:R-:W-:-:S04]  /*06a0*/  VIADD R12, R25, 0xffffffff ;  /* 0xffffffff190c7836 */ /* 0x000fc80000000000 */
[----:B------:R1:W-:Y:S01]  /*06b0*/  STG.E.U8 desc[UR12][R14.64], R13 ;  /* 0x0000000d0e007986 */ /* 0x0003e2000c10110c */
[----:B------:R-:W-:Y:S01]  /*06c0*/  ISETP.GE.AND P0, PT, R12, R5, PT ;  /* 0x000000050c00720c */ /* 0x000fe20003f06270 */
[----:B------:R-:W-:-:S12]  /*06d0*/  IMAD R6, R2, R7, R6 ;  /* 0x0000000702067224 */ /* 0x000fd800078e0206 */
[----:B-1----:R-:W-:Y:S05]  /*06e0*/  @!P0 BRA `(.L_x_4) ;  /* 0xfffffff800f88947 */ /* 0x002fea000383ffff */
.L_x_3:
[----:B0-2---:R-:W-:Y:S05]  /*06f0*/  BSYNC.RECONVERGENT B1 ;  /* 0x0000000000017941 */ /* 0x005fea0003800200 */
.L_x_2:
[----:B------:R-:W0:Y:S01]  /*0700*/  LDCU UR11, c[0x0][0x370] ;  /* 0x00006e00ff0b77ac */ /* 0x000e220008000800 */
[----:B------:R-:W1:Y:S01]  /*0710*/  LDCU UR14, c[0x0][0x390] ;  /* 0x00007200ff0e77ac */ /* 0x000e620008000800 */
[----:B0-----:R-:W-:-:S05]  /*0720*/  IMAD R4, R3, UR11, R4 ;  /* 0x0000000b03047c24 */ /* 0x001fca000f8e0204 */
[----:B-1----:R-:W-:-:S13]  /*0730*/  ISETP.GE.AND P0, PT, R4, UR14, PT ;  /* 0x0000000e04007c0c */ /* 0x002fda000bf06270 */
[----:B------:R-:W-:Y:S05]  /*0740*/  @!P0 BRA `(.L_x_5) ;  /* 0xfffffff800988947 */ /* 0x000fea000383ffff */
.L_x_1:
[----:B0-2---:R-:W-:Y:S05]  /*0750*/  BSYNC.RECONVERGENT B0 ;  /* 0x0000000000007941 */ /* 0x005fea0003800200 */
.L_x_0:
[----:B------:R-:W-:Y:S06]  /*0760*/  BAR.SYNC.DEFER_BLOCKING 0x0 ;  /* 0x0000000000007b1d */ /* 0x000fec0000010000 */
[----:B------:R-:W-:Y:S01]  /*0770*/  UMOV UR8, UR6 ;  /* 0x0000000600087c82 */ /* 0x000fe20008000000 */
[----:B------:R-:W-:Y:S01]  /*0780*/  UMOV UR9, UR7 ;  /* 0x0000000700097c82 */ /* 0x000fe20008000000 */
[----:B------:R-:W-:Y:S01]  /*0790*/  UMOV UR6, UR5 ;  /* 0x0000000500067c82 */ /* 0x000fe20008000000 */
[----:B------:R-:W-:Y:S01]  /*07a0*/  UMOV UR7, UR10 ;  /* 0x0000000a00077c82 */ /* 0x000fe20008000000 */
[----:B------:R-:W-:Y:S05]  /*07b0*/  BRA.U UP0, `(.L_x_6) ;  /* 0xfffffff900487547 */ /* 0x000fea000b83ffff */
[----:B------:R-:W-:Y:S05]  /*07c0*/  EXIT ;  /* 0x000000000000794d */ /* 0x000fea0003800000 */
.L_x_7:
[----:B------:R-:W-:-:S00]  /*07d0*/  BRA `(.L_x_7) ;  /* 0xfffffffc00fc7947 */ /* 0x000fc0000383ffff */
[----:B------:R-:W-:-:S00]  /*07e0*/  NOP ;  /* 0x0000000000007918 */ /* 0x000fc00000000000 */
        /* <DEDUP_REMOVED lines=9> */
.L_x_8:


//--------------------- .nv.shared.reserved.0     --------------------------
	.section	.nv.shared.reserved.0,"aw",@nobits
	.weak		__nv_reservedSMEM_offset_0_alias
	.size		__nv_reservedSMEM_offset_0_alias, 0, 64
	.other		__nv_reservedSMEM_offset_0_alias,@"STO_CUDA_RESERVED_SHARED STV_DEFAULT"
__nv_reservedSMEM_offset_0_alias:
	.zero		0
	.zero		64


//--------------------- .nv.constant0._Z6RunGoLPbS_iiib --------------------------
	.section	.nv.constant0._Z6RunGoLPbS_iiib,"a",@progbits
	.sectionflags	@""
	.align	4
.nv.constant0._Z6RunGoLPbS_iiib:
	.zero		925


//--------------------- SYMBOLS --------------------------

	.type		.nv.reservedSmem.offset0,@object
	.size		.nv.reservedSmem.offset0,0x4
